//
// Generated by NVIDIA NVVM Compiler
//
// Compiler Build ID: CL-36424714
// Cuda compilation tools, release 13.0, V13.0.88
// Based on NVVM 20.0.0
//

.version 9.0
.target sm_100
.address_size 64

	// .globl	_Z12helloFromGPUv
.extern .func  (.param .b32 func_retval0) vprintf
(
	.param .b64 vprintf_param_0,
	.param .b64 vprintf_param_1
)
;
.global .align 1 .b8 $str[4] = {37, 102, 10};

.visible .entry _Z12helloFromGPUv()
{
	.local .align 8 .b8 	__local_depot0[8];
	.reg .b64 	%SP;
	.reg .b64 	%SPL;
	.reg .b16 	%rs<5>;
	.reg .b32 	%r<19>;
	.reg .b32 	%f<5>;
	.reg .b64 	%rd<5>;
	.reg .b64 	%fd<5>;

	mov.u64 	%SPL, __local_depot0;
	cvta.local.u64 	%SP, %SPL;
	mov.b32 	%r4, 1956154753;
	// begin inline asm
	prmt.b32 %r1,%r4,1684300900,20816;

	// end inline asm
	// begin inline asm
	prmt.b32 %r3,%r4,1684300900,21330;

	// end inline asm
	mov.b32 	%r10, 1686135936;
	// begin inline asm
	sub.f16x2 %r5, %r1, %r10;

	// end inline asm
	// begin inline asm
	sub.f16x2 %r8, %r3, %r10;

	// end inline asm
	add.u64 	%rd1, %SP, 0;
	add.u64 	%rd2, %SPL, 0;
	mov.b32 	{%rs1, %rs2}, %r5;
	// begin inline asm
	{  cvt.f32.f16 %f1, %rs1;}

	// end inline asm
	cvt.f64.f32 	%fd1, %f1;
	st.local.f64 	[%rd2], %fd1;
	mov.u64 	%rd3, $str;
	cvta.global.u64 	%rd4, %rd3;
	{ // callseq 0, 0
	.param .b64 param0;
	st.param.b64 	[param0], %rd4;
	.param .b64 param1;
	st.param.b64 	[param1], %rd1;
	.param .b32 retval0;
	call.uni (retval0), 
	vprintf, 
	(
	param0, 
	param1
	);
	ld.param.b32 	%r11, [retval0];
	} // callseq 0
	// begin inline asm
	{  cvt.f32.f16 %f2, %rs2;}

	// end inline asm
	cvt.f64.f32 	%fd2, %f2;
	st.local.f64 	[%rd2], %fd2;
	{ // callseq 1, 0
	.param .b64 param0;
	st.param.b64 	[param0], %rd4;
	.param .b64 param1;
	st.param.b64 	[param1], %rd1;
	.param .b32 retval0;
	call.uni (retval0), 
	vprintf, 
	(
	param0, 
	param1
	);
	ld.param.b32 	%r13, [retval0];
	} // callseq 1
	mov.b32 	{%rs3, %rs4}, %r8;
	// begin inline asm
	{  cvt.f32.f16 %f3, %rs3;}

	// end inline asm
	cvt.f64.f32 	%fd3, %f3;
	st.local.f64 	[%rd2], %fd3;
	{ // callseq 2, 0
	.param .b64 param0;
	st.param.b64 	[param0], %rd4;
	.param .b64 param1;
	st.param.b64 	[param1], %rd1;
	.param .b32 retval0;
	call.uni (retval0), 
	vprintf, 
	(
	param0, 
	param1
	);
	ld.param.b32 	%r15, [retval0];
	} // callseq 2
	// begin inline asm
	{  cvt.f32.f16 %f4, %rs4;}

	// end inline asm
	cvt.f64.f32 	%fd4, %f4;
	st.local.f64 	[%rd2], %fd4;
	{ // callseq 3, 0
	.param .b64 param0;
	st.param.b64 	[param0], %rd4;
	.param .b64 param1;
	st.param.b64 	[param1], %rd1;
	.param .b32 retval0;
	call.uni (retval0), 
	vprintf, 
	(
	param0, 
	param1
	);
	ld.param.b32 	%r17, [retval0];
	} // callseq 3
	ret;

}


// ===== COMPILED SASS (sm_100) =====

	.target	sm_100

	.elftype	@"ET_EXEC"


//--------------------- .note.nv.tkinfo           --------------------------
	.section	.note.nv.tkinfo,"",@"SHT_NOTE"
	.sectionflags	@"SHF_NOTE_NV_TKINFO"
	.tkinfo
        /*0018*/ 	.word	0x00000002
        /*0030*/ 	.string	""
        /*0030*/ 	.string	"ptxas"
        /*0030*/ 	.string	"Cuda compilation tools, release 13.0, V13.0.88"
        /*0030*/ 	.string	"Build cuda_13.0.r13.0/compiler.36424714_0"
        /*0030*/ 	.string	"-arch sm_100 -m 64 "



//--------------------- .note.nv.cuinfo           --------------------------
	.section	.note.nv.cuinfo,"",@"SHT_NOTE"
	.sectionflags	@"SHF_NOTE_NV_CUINFO"
        /*0018*/ 	.short	0x0002
        /*001a*/ 	.short	0x0064
        /*001c*/ 	.short	0x0082
	.zero		2


//--------------------- .nv.info                  --------------------------
	.section	.nv.info,"",@"SHT_CUDA_INFO"
	.align	4


	//----- nvinfo : EIATTR_REGCOUNT
	.align		4
        /*0000*/ 	.byte	0x04, 0x2f
        /*0002*/ 	.short	(.L_2 - .L_1)
	.align		4
.L_1:
        /*0004*/ 	.word	index@(_Z12helloFromGPUv)
        /*0008*/ 	.word	0x00000018


	//----- nvinfo : EIATTR_FRAME_SIZE
	.align		4
.L_2:
        /*000c*/ 	.byte	0x04, 0x11
        /*000e*/ 	.short	(.L_4 - .L_3)
	.align		4
.L_3:
        /*0010*/ 	.word	index@(_Z12helloFromGPUv)
        /*0014*/ 	.word	0x00000008


	//----- nvinfo : EIATTR_MIN_STACK_SIZE
	.align		4
.L_4:
        /*0018*/ 	.byte	0x04, 0x12
        /*001a*/ 	.short	(.L_6 - .L_5)
	.align		4
.L_5:
        /*001c*/ 	.word	index@(_Z12helloFromGPUv)
        /*0020*/ 	.word	0x00000008
.L_6:


//--------------------- .nv.compat                --------------------------
	.section	.nv.compat,"",@"SHT_CUDA_COMPAT_INFO"
	.align	4
        /*0000*/ 	.byte	0x02, 0x09, 0x00, 0x00, 0x02, 0x02, 0x01, 0x00, 0x02, 0x05, 0x05, 0x00, 0x03, 0x07, 0x01, 0x01
        /*0010*/ 	.byte	0x02, 0x03, 0x00, 0x00, 0x02, 0x06, 0x01, 0x00, 0x04, 0x0b, 0x08, 0x00, 0x09, 0x00, 0x00, 0x00
        /*0020*/ 	.byte	0x00, 0x00, 0x00, 0x00


//--------------------- .nv.info._Z12helloFromGPUv --------------------------
	.section	.nv.info._Z12helloFromGPUv,"",@"SHT_CUDA_INFO"
	.sectionflags	@""
	.align	4


	//----- nvinfo : EIATTR_CUDA_API_VERSION
	.align		4
        /*0000*/ 	.byte	0x04, 0x37
        /*0002*/ 	.short	(.L_8 - .L_7)
.L_7:
        /*0004*/ 	.word	0x00000082


	//----- nvinfo : EIATTR_SPARSE_MMA_MASK
	.align		4
.L_8:
        /*0008*/ 	.byte	0x03, 0x50
        /*000a*/ 	.short	0x0000


	//----- nvinfo : EIATTR_MAXREG_COUNT
	.align		4
        /*000c*/ 	.byte	0x03, 0x1b
        /*000e*/ 	.short	0x00ff


	//----- nvinfo : EIATTR_EXTERNS
	.align		4
        /*0010*/ 	.byte	0x04, 0x0f
        /*0012*/ 	.short	(.L_10 - .L_9)


	//   ....[0]....
	.align		4
.L_9:
        /*0014*/ 	.word	index@(vprintf)


	//----- nvinfo : EIATTR_MERCURY_ISA_VERSION
	.align		4
.L_10:
        /*0018*/ 	.byte	0x03, 0x5f
        /*001a*/ 	.short	0x0101


	//----- nvinfo : EIATTR_VRC_CTA_INIT_COUNT
	.align		4
        /*001c*/ 	.byte	0x02, 0x4a
	.zero		1
	.zero		1


	//----- nvinfo : EIATTR_SYSCALL_OFFSETS
	.align		4
        /*0020*/ 	.byte	0x04, 0x46
        /*0022*/ 	.short	(.L_12 - .L_11)


	//   ....[0]....
.L_11:
        /*0024*/ 	.word	0x00000160


	//   ....[1]....
        /*0028*/ 	.word	0x00000260


	//   ....[2]....
        /*002c*/ 	.word	0x00000310


	//   ....[3]....
        /*0030*/ 	.word	0x000003c0


	//----- nvinfo : EIATTR_EXIT_INSTR_OFFSETS
	.align		4
.L_12:
        /*0034*/ 	.byte	0x04, 0x1c
        /*0036*/ 	.short	(.L_14 - .L_13)


	//   ....[0]....
.L_13:
        /*0038*/ 	.word	0x000003d0


	//----- nvinfo : EIATTR_SW_WAR
	.align		4
.L_14:
        /*003c*/ 	.byte	0x04, 0x36
        /*003e*/ 	.short	(.L_16 - .L_15)
.L_15:
        /*0040*/ 	.word	0x00000008
.L_16:


//--------------------- .nv.callgraph             --------------------------
	.section	.nv.callgraph,"",@"SHT_CUDA_CALLGRAPH"
	.align	4
	.sectionentsize	8
	.align		4
        /*0000*/ 	.word	0x00000000
	.align		4
        /*0004*/ 	.word	0xffffffff
	.align		4
        /*0008*/ 	.word	index@(_Z12helloFromGPUv)
	.align		4
        /*000c*/ 	.word	index@(vprintf)
	.align		4
        /*0010*/ 	.word	0x00000000
	.align		4
        /*0014*/ 	.word	0xfffffffe
	.align		4
        /*0018*/ 	.word	0x00000000
	.align		4
        /*001c*/ 	.word	0xfffffffd
	.align		4
        /*0020*/ 	.word	0x00000000
	.align		4
        /*0024*/ 	.word	0xfffffffc


//--------------------- .nv.constant4             --------------------------
	.section	.nv.constant4,"a",@progbits
	.align	8
	.align		8
.nv.constant4:
        /*0000*/ 	.dword	vprintf
	.align		8
        /*0008*/ 	.dword	$str


//--------------------- .text._Z12helloFromGPUv   --------------------------
	.section	.text._Z12helloFromGPUv,"ax",@progbits
	.align	128
        .global         _Z12helloFromGPUv
        .type           _Z12helloFromGPUv,@function
        .size           _Z12helloFromGPUv,(.L_x_5 - _Z12helloFromGPUv)
        .other          _Z12helloFromGPUv,@"STO_CUDA_ENTRY STV_DEFAULT"
_Z12helloFromGPUv:
.text._Z12helloFromGPUv:
[----:B------:R-:W0:Y:S01]  /*0000*/  LDC R1, c[0x0][0x37c] ;  /* 0x0000df00ff017b82 */ /* 0x000e220000000800 */
[----:B------:R-:W-:Y:S01]  /*0010*/  UMOV UR4, 0x74988d81 ;  /* 0x74988d8100047882 */ /* 0x000fe20000000000 */
[----:B------:R-:W-:Y:S01]  /*0020*/  IMAD.MOV.U32 R0, RZ, RZ, 0x5150 ;  /* 0x00005150ff007424 */ /* 0x000fe200078e00ff */
[----:B------:R-:W-:Y:S01]  /*0030*/  MOV R3, UR4 ;  /* 0x0000000400037c02 */ /* 0x000fe20008000f00 */
[----:B0-----:R-:W-:Y:S01]  /*0040*/  VIADD R1, R1, 0xfffffff8 ;  /* 0xfffffff801017836 */ /* 0x001fe20000000000 */
[----:B------:R-:W0:Y:S01]  /*0050*/  LDCU UR4, c[0x0][0x2f8] ;  /* 0x00005f00ff0477ac */ /* 0x000e220008000800 */
[----:B------:R-:W-:Y:S02]  /*0060*/  MOV R2, 0x0 ;  /* 0x0000000000027802 */ /* 0x000fe40000000f00 */
[----:B------:R-:W-:Y:S01]  /*0070*/  PRMT R0, R3, R0, 0x64646464 ;  /* 0x6464646403007416 */ /* 0x000fe20000000000 */
[----:B------:R-:W1:Y:S01]  /*0080*/  LDCU UR5, c[0x0][0x2fc] ;  /* 0x00005f80ff0577ac */ /* 0x000e620008000800 */
[----:B------:R2:W3:Y:S03]  /*0090*/  LDC.64 R10, c[0x4][R2] ;  /* 0x01000000020a7b82 */ /* 0x0004e60000000a00 */
[----:B------:R-:W-:Y:S01]  /*00a0*/  HADD2 R18, R0, -1152, -1152 ;  /* 0xe480e48000127430 */ /* 0x000fe20000000000 */
[----:B------:R-:W4:Y:S04]  /*00b0*/  LDCU.64 UR6, c[0x4][0x8] ;  /* 0x01000100ff0677ac */ /* 0x000f280008000a00 */
[----:B------:R-:W-:-:S04]  /*00c0*/  HADD2.F32 R0, -RZ, R18.H0_H0 ;  /* 0x20000012ff007230 */ /* 0x000fc80000004100 */
[----:B------:R-:W5:Y:S01]  /*00d0*/  F2F.F64.F32 R8, R0 ;  /* 0x0000000000087310 */ /* 0x000f620000201800 */
[----:B0-----:R-:W-:-:S04]  /*00e0*/  IADD3 R16, P0, PT, R1, UR4, RZ ;  /* 0x0000000401107c10 */ /* 0x001fc8000ff1e0ff */
[----:B------:R-:W-:Y:S01]  /*00f0*/  MOV R6, R16 ;  /* 0x0000001000067202 */ /* 0x000fe20000000f00 */
[----:B-1----:R-:W-:Y:S01]  /*0100*/  IMAD.X R17, RZ, RZ, UR5, P0 ;  /* 0x00000005ff117e24 */ /* 0x002fe200080e06ff */
[----:B----4-:R-:W-:Y:S01]  /*0110*/  MOV R4, UR6 ;  /* 0x0000000600047c02 */ /* 0x010fe20008000f00 */
[----:B------:R-:W-:Y:S02]  /*0120*/  IMAD.U32 R5, RZ, RZ, UR7 ;  /* 0x00000007ff057e24 */ /* 0x000fe4000f8e00ff */
[----:B------:R-:W-:Y:S01]  /*0130*/  IMAD.MOV.U32 R7, RZ, RZ, R17 ;  /* 0x000000ffff077224 */ /* 0x000fe200078e0011 */
[----:B-----5:R2:W-:Y:S06]  /*0140*/  STL.64 [R1], R8 ;  /* 0x0000000801007387 */ /* 0x0205ec0000100a00 */
[----:B------:R-:W-:-:S07]  /*0150*/  LEPC R20, `(.L_x_0) ;  /* 0x000000001014794e */ /* 0x000fce0000000000 */
[----:B--23--:R-:W-:Y:S05]  /*0160*/  CALL.ABS.NOINC R10 ;  /* 0x000000000a007343 */ /* 0x00cfea0003c00000 */
.L_x_0:
[----:B------:R-:W-:Y:S01]  /*0170*/  HADD2.F32 R0, -RZ, R18.H1_H1 ;  /* 0x30000012ff007230 */ /* 0x000fe20000004100 */
[----:B------:R0:W1:Y:S01]  /*0180*/  LDC.64 R8, c[0x4][R2] ;  /* 0x0100000002087b82 */ /* 0x0000620000000a00 */
[----:B------:R-:W2:Y:S01]  /*0190*/  LDCU.64 UR4, c[0x4][0x8] ;  /* 0x01000100ff0477ac */ /* 0x000ea20008000a00 */
[----:B------:R-:W-:Y:S01]  /*01a0*/  HFMA2 R3, -RZ, RZ, 0, 58.5625 ;  /* 0x00005352ff037431 */ /* 0x000fe200000001ff */
[----:B------:R-:W3:Y:S01]  /*01b0*/  F2F.F64.F32 R10, R0 ;  /* 0x00000000000a7310 */ /* 0x000ee20000201800 */
[----:B------:R-:W-:Y:S01]  /*01c0*/  MOV R6, R16 ;  /* 0x0000001000067202 */ /* 0x000fe20000000f00 */
[----:B------:R-:W-:Y:S01]  /*01d0*/  UMOV UR6, 0x74988d81 ;  /* 0x74988d8100067882 */ /* 0x000fe20000000000 */
[----:B------:R-:W-:Y:S02]  /*01e0*/  IMAD.MOV.U32 R7, RZ, RZ, R17 ;  /* 0x000000ffff077224 */ /* 0x000fe400078e0011 */
[----:B------:R-:W-:-:S05]  /*01f0*/  IMAD.U32 R4, RZ, RZ, UR6 ;  /* 0x00000006ff047e24 */ /* 0x000fca000f8e00ff */
[----:B------:R-:W-:Y:S01]  /*0200*/  PRMT R3, R4, R3, 0x64646464 ;  /* 0x6464646404037416 */ /* 0x000fe20000000003 */
[----:B---3--:R0:W-:Y:S01]  /*0210*/  STL.64 [R1], R10 ;  /* 0x0000000a01007387 */ /* 0x0081e20000100a00 */
[----:B--2---:R-:W-:Y:S01]  /*0220*/  MOV R4, UR4 ;  /* 0x0000000400047c02 */ /* 0x004fe20008000f00 */
[----:B------:R-:W-:Y:S02]  /*0230*/  IMAD.U32 R5, RZ, RZ, UR5 ;  /* 0x00000005ff057e24 */ /* 0x000fe4000f8e00ff */
[----:B------:R-:W-:-:S07]  /*0240*/  HADD2 R18, R3, -1152, -1152 ;  /* 0xe480e48003127430 */ /* 0x000fce0000000000 */
[----:B------:R-:W-:-:S07]  /*0250*/  LEPC R20, `(.L_x_1) ;  /* 0x000000001014794e */ /* 0x000fce0000000000 */
[----:B01----:R-:W-:Y:S05]  /*0260*/  CALL.ABS.NOINC R8 ;  /* 0x0000000008007343 */ /* 0x003fea0003c00000 */
.L_x_1:
[----:B------:R-:W-:Y:S01]  /*0270*/  HADD2.F32 R0, -RZ, R18.H0_H0 ;  /* 0x20000012ff007230 */ /* 0x000fe20000004100 */
[----:B------:R0:W1:Y:S01]  /*0280*/  LDC.64 R10, c[0x4][R2] ;  /* 0x01000000020a7b82 */ /* 0x0000620000000a00 */
[----:B------:R-:W2:Y:S01]  /*0290*/  LDCU.64 UR4, c[0x4][0x8] ;  /* 0x01000100ff0477ac */ /* 0x000ea20008000a00 */
[----:B------:R-:W-:Y:S01]  /*02a0*/  MOV R6, R16 ;  /* 0x0000001000067202 */ /* 0x000fe20000000f00 */
[----:B------:R-:W3:Y:S01]  /*02b0*/  F2F.F64.F32 R8, R0 ;  /* 0x0000000000087310 */ /* 0x000ee20000201800 */
[----:B------:R-:W-:Y:S01]  /*02c0*/  IMAD.MOV.U32 R7, RZ, RZ, R17 ;  /* 0x000000ffff077224 */ /* 0x000fe200078e0011 */
[----:B---3--:R0:W-:Y:S01]  /*02d0*/  STL.64 [R1], R8 ;  /* 0x0000000801007387 */ /* 0x0081e20000100a00 */
[----:B--2---:R-:W-:Y:S01]  /*02e0*/  MOV R4, UR4 ;  /* 0x0000000400047c02 */ /* 0x004fe20008000f00 */
[----:B------:R-:W-:-:S07]  /*02f0*/  IMAD.U32 R5, RZ, RZ, UR5 ;  /* 0x00000005ff057e24 */ /* 0x000fce000f8e00ff */
[----:B------:R-:W-:-:S07]  /*0300*/  LEPC R20, `(.L_x_2) ;  /* 0x000000001014794e */ /* 0x000fce0000000000 */
[----:B01----:R-:W-:Y:S05]  /*0310*/  CALL.ABS.NOINC R10 ;  /* 0x000000000a007343 */ /* 0x003fea0003c00000 */
.L_x_2:
[----:B------:R-:W-:Y:S01]  /*0320*/  HADD2.F32 R0, -RZ, R18.H1_H1 ;  /* 0x30000012ff007230 */ /* 0x000fe20000004100 */
[----:B------:R-:W0:Y:S01]  /*0330*/  LDC.64 R2, c[0x4][R2] ;  /* 0x0100000002027b82 */ /* 0x000e220000000a00 */
[----:B------:R-:W1:Y:S01]  /*0340*/  LDCU.64 UR4, c[0x4][0x8] ;  /* 0x01000100ff0477ac */ /* 0x000e620008000a00 */
[----:B------:R-:W-:Y:S01]  /*0350*/  MOV R6, R16 ;  /* 0x0000001000067202 */ /* 0x000fe20000000f00 */
[----:B------:R-:W2:Y:S01]  /*0360*/  F2F.F64.F32 R8, R0 ;  /* 0x0000000000087310 */ /* 0x000ea20000201800 */
[----:B------:R-:W-:Y:S01]  /*0370*/  IMAD.MOV.U32 R7, RZ, RZ, R17 ;  /* 0x000000ffff077224 */ /* 0x000fe200078e0011 */
[----:B--2---:R2:W-:Y:S01]  /*0380*/  STL.64 [R1], R8 ;  /* 0x0000000801007387 */ /* 0x0045e20000100a00 */
[----:B-1----:R-:W-:Y:S01]  /*0390*/  MOV R4, UR4 ;  /* 0x0000000400047c02 */ /* 0x002fe20008000f00 */
[----:B------:R-:W-:-:S07]  /*03a0*/  IMAD.U32 R5, RZ, RZ, UR5 ;  /* 0x00000005ff057e24 */ /* 0x000fce000f8e00ff */
[----:B------:R-:W-:-:S07]  /*03b0*/  LEPC R20, `(.L_x_3) ;  /* 0x000000001014794e */ /* 0x000fce0000000000 */
[----:B0-2---:R-:W-:Y:S05]  /*03c0*/  CALL.ABS.NOINC R2 ;  /* 0x0000000002007343 */ /* 0x005fea0003c00000 */
.L_x_3:
[----:B------:R-:W-:Y:S05]  /*03d0*/  EXIT ;  /* 0x000000000000794d */ /* 0x000fea0003800000 */
.L_x_4:
[----:B------:R-:W-:-:S00]  /*03e0*/  BRA `(.L_x_4) ;  /* 0xfffffffc00fc7947 */ /* 0x000fc0000383ffff */
[----:B------:R-:W-:-:S00]  /*03f0*/  NOP ;  /* 0x0000000000007918 */ /* 0x000fc00000000000 */
        /* <DEDUP_REMOVED lines=8> */
.L_x_5:


//--------------------- .nv.global.init           --------------------------
	.section	.nv.global.init,"aw",@progbits
.nv.global.init:
	.type		$str,@object
	.size		$str,(.L_0 - $str)
$str:
        /*0000*/ 	.byte	0x25, 0x66, 0x0a, 0x00
.L_0:


//--------------------- .nv.shared.reserved.0     --------------------------
	.section	.nv.shared.reserved.0,"aw",@nobits
	.weak		__nv_reservedSMEM_offset_0_alias
	.size		__nv_reservedSMEM_offset_0_alias, 0, 64
	.other		__nv_reservedSMEM_offset_0_alias,@"STO_CUDA_RESERVED_SHARED STV_DEFAULT"
__nv_reservedSMEM_offset_0_alias:
	.zero		0
	.zero		64


//--------------------- .nv.constant0._Z12helloFromGPUv --------------------------
	.section	.nv.constant0._Z12helloFromGPUv,"a",@progbits
	.sectionflags	@""
	.align	4
.nv.constant0._Z12helloFromGPUv:
	.zero		896


//--------------------- SYMBOLS --------------------------

	.type		.nv.reservedSmem.offset0,@object
	.size		.nv.reservedSmem.offset0,0x4
	.type		vprintf,@function
